	.headerflags	@"EF_CUDA_TEXMODE_UNIFIED EF_CUDA_64BIT_ADDRESS EF_CUDA_ACCELERATORS EF_CUDA_SM90 EF_CUDA_VIRTUAL_SM(EF_CUDA_SM90)"
	.elftype	@"ET_EXEC"


//--------------------- .nv.info                  --------------------------
	.section	.nv.info,"",@"SHT_CUDA_INFO"
	.align	4


	//----- nvinfo : EIATTR_REGCOUNT
	.align		4
        /*0000*/ 	.byte	0x04, 0x2f
        /*0002*/ 	.short	(.L_3 - .L_2)
	.align		4
.L_2:
        /*0004*/ 	.word	index@(triton_poi_fused__native_batch_norm_legit_no_training_31)
        /*0008*/ 	.word	0x00000012


	//----- nvinfo : EIATTR_MIN_STACK_SIZE
	.align		4
.L_3:
        /*000c*/ 	.byte	0x04, 0x12
        /*000e*/ 	.short	(.L_5 - .L_4)
	.align		4
.L_4:
        /*0010*/ 	.word	index@(triton_poi_fused__native_batch_norm_legit_no_training_31)
        /*0014*/ 	.word	0x00000000


	//----- nvinfo : EIATTR_FRAME_SIZE
	.align		4
.L_5:
        /*0018*/ 	.byte	0x04, 0x11
        /*001a*/ 	.short	(.L_7 - .L_6)
	.align		4
.L_6:
        /*001c*/ 	.word	index@(triton_poi_fused__native_batch_norm_legit_no_training_31)
        /*0020*/ 	.word	0x00000000


	//----- nvinfo : EIATTR_MIN_STACK_SIZE
	.align		4
.L_7:
        /*0024*/ 	.byte	0x04, 0x12
        /*0026*/ 	.short	(.L_9 - .L_8)
	.align		4
.L_8:
        /*0028*/ 	.word	index@(triton_poi_fused__native_batch_norm_legit_no_training_31)
        /*002c*/ 	.word	0x00000000
.L_9:


//--------------------- .nv.info.triton_poi_fused__native_batch_norm_legit_no_training_31 --------------------------
	.section	.nv.info.triton_poi_fused__native_batch_norm_legit_no_training_31,"",@"SHT_CUDA_INFO"
	.sectionflags	@""
	.align	4


	//----- nvinfo : EIATTR_CUDA_API_VERSION
	.align		4
        /*0000*/ 	.byte	0x04, 0x37
        /*0002*/ 	.short	(.L_11 - .L_10)
.L_10:
        /*0004*/ 	.word	0x0000007c


	//----- nvinfo : EIATTR_KPARAM_INFO
	.align		4
.L_11:
        /*0008*/ 	.byte	0x04, 0x17
        /*000a*/ 	.short	(.L_13 - .L_12)
.L_12:
        /*000c*/ 	.word	0x00000000
        /*0010*/ 	.short	0x0006
        /*0012*/ 	.short	0x0030
        /*0014*/ 	.byte	0x00, 0xf0, 0x11, 0x00


	//----- nvinfo : EIATTR_KPARAM_INFO
	.align		4
.L_13:
        /*0018*/ 	.byte	0x04, 0x17
        /*001a*/ 	.short	(.L_15 - .L_14)
.L_14:
        /*001c*/ 	.word	0x00000000
        /*0020*/ 	.short	0x0005
        /*0022*/ 	.short	0x0028
        /*0024*/ 	.byte	0x00, 0xf4, 0x21, 0x00


	//----- nvinfo : EIATTR_KPARAM_INFO
	.align		4
.L_15:
        /*0028*/ 	.byte	0x04, 0x17
        /*002a*/ 	.short	(.L_17 - .L_16)
.L_16:
        /*002c*/ 	.word	0x00000000
        /*0030*/ 	.short	0x0004
        /*0032*/ 	.short	0x0020
        /*0034*/ 	.byte	0x00, 0xf4, 0x21, 0x00


	//----- nvinfo : EIATTR_KPARAM_INFO
	.align		4
.L_17:
        /*0038*/ 	.byte	0x04, 0x17
        /*003a*/ 	.short	(.L_19 - .L_18)
.L_18:
        /*003c*/ 	.word	0x00000000
        /*0040*/ 	.short	0x0003
        /*0042*/ 	.short	0x0018
        /*0044*/ 	.byte	0x00, 0xf4, 0x21, 0x00


	//----- nvinfo : EIATTR_KPARAM_INFO
	.align		4
.L_19:
        /*0048*/ 	.byte	0x04, 0x17
        /*004a*/ 	.short	(.L_21 - .L_20)
.L_20:
        /*004c*/ 	.word	0x00000000
        /*0050*/ 	.short	0x0002
        /*0052*/ 	.short	0x0010
        /*0054*/ 	.byte	0x00, 0xf4, 0x21, 0x00


	//----- nvinfo : EIATTR_KPARAM_INFO
	.align		4
.L_21:
        /*0058*/ 	.byte	0x04, 0x17
        /*005a*/ 	.short	(.L_23 - .L_22)
.L_22:
        /*005c*/ 	.word	0x00000000
        /*0060*/ 	.short	0x0001
        /*0062*/ 	.short	0x0008
        /*0064*/ 	.byte	0x00, 0xf4, 0x21, 0x00


	//----- nvinfo : EIATTR_KPARAM_INFO
	.align		4
.L_23:
        /*0068*/ 	.byte	0x04, 0x17
        /*006a*/ 	.short	(.L_25 - .L_24)
.L_24:
        /*006c*/ 	.word	0x00000000
        /*0070*/ 	.short	0x0000
        /*0072*/ 	.short	0x0000
        /*0074*/ 	.byte	0x00, 0xf4, 0x21, 0x00


	//----- nvinfo : EIATTR_SPARSE_MMA_MASK
	.align		4
.L_25:
        /*0078*/ 	.byte	0x03, 0x50
        /*007a*/ 	.short	0x0000


	//----- nvinfo : EIATTR_MAXREG_COUNT
	.align		4
        /*007c*/ 	.byte	0x03, 0x1b
        /*007e*/ 	.short	0x00ff


	//----- nvinfo : EIATTR_EXIT_INSTR_OFFSETS
	.align		4
        /*0080*/ 	.byte	0x04, 0x1c
        /*0082*/ 	.short	(.L_27 - .L_26)


	//   ....[0]....
.L_26:
        /*0084*/ 	.word	0x000002d0


	//   ....[1]....
        /*0088*/ 	.word	0x000002f0


	//----- nvinfo : EIATTR_REQNTID
	.align		4
.L_27:
        /*008c*/ 	.byte	0x04, 0x10
        /*008e*/ 	.short	(.L_29 - .L_28)
.L_28:
        /*0090*/ 	.word	0x00000080
        /*0094*/ 	.word	0x00000001
        /*0098*/ 	.word	0x00000001


	//----- nvinfo : EIATTR_CBANK_PARAM_SIZE
	.align		4
.L_29:
        /*009c*/ 	.byte	0x03, 0x19
        /*009e*/ 	.short	0x0034


	//----- nvinfo : EIATTR_PARAM_CBANK
	.align		4
        /*00a0*/ 	.byte	0x04, 0x0a
        /*00a2*/ 	.short	(.L_31 - .L_30)
	.align		4
.L_30:
        /*00a4*/ 	.word	index@(.nv.constant0.triton_poi_fused__native_batch_norm_legit_no_training_31)
        /*00a8*/ 	.short	0x0210
        /*00aa*/ 	.short	0x0034


	//----- nvinfo : EIATTR_SW_WAR
	.align		4
.L_31:
        /*00ac*/ 	.byte	0x04, 0x36
        /*00ae*/ 	.short	(.L_33 - .L_32)
.L_32:
        /*00b0*/ 	.word	0x00000008
.L_33:


//--------------------- .nv.callgraph             --------------------------
	.section	.nv.callgraph,"",@"SHT_CUDA_CALLGRAPH"
	.align	4
	.sectionentsize	8
	.align		4
        /*0000*/ 	.word	0x00000000
	.align		4
        /*0004*/ 	.word	0xffffffff
	.align		4
        /*0008*/ 	.word	0x00000000
	.align		4
        /*000c*/ 	.word	0xfffffffe
	.align		4
        /*0010*/ 	.word	0x00000000
	.align		4
        /*0014*/ 	.word	0xfffffffd
	.align		4
        /*0018*/ 	.word	0x00000000
	.align		4
        /*001c*/ 	.word	0xfffffffc


//--------------------- .nv.constant4             --------------------------
	.section	.nv.constant4,"a",@progbits
	.align	8
	.align		8
.nv.constant4:
        /*0000*/ 	.dword	_$_str
	.align		8
        /*0008*/ 	.dword	_$_str_$_2


//--------------------- .text.triton_poi_fused__native_batch_norm_legit_no_training_31 --------------------------
	.section	.text.triton_poi_fused__native_batch_norm_legit_no_training_31,"ax",@progbits
	.align	128
        .global         triton_poi_fused__native_batch_norm_legit_no_training_31
        .type           triton_poi_fused__native_batch_norm_legit_no_training_31,@function
        .size           triton_poi_fused__native_batch_norm_legit_no_training_31,(.L_x_1 - triton_poi_fused__native_batch_norm_legit_no_training_31)
        .other          triton_poi_fused__native_batch_norm_legit_no_training_31,@"STO_CUDA_ENTRY STV_DEFAULT"
triton_poi_fused__native_batch_norm_legit_no_training_31:
.text.triton_poi_fused__native_batch_norm_legit_no_training_31:
[----:B------:R-:W0:Y:S01]  /*0000*/  LDC R1, c[0x0][0x28] ;  /* 0x00000a00ff017b82 */ /* 0x000e220000000800 */
[----:B------:R-:W1:Y:S07]  /*0010*/  S2R R0, SR_TID.X ;  /* 0x0000000000007919 */ /* 0x000e6e0000002100 */
[----:B------:R-:W2:Y:S01]  /*0020*/  LDC.64 R8, c[0x0][0x220] ;  /* 0x00008800ff087b82 */ /* 0x000ea20000000a00 */
[----:B------:R-:W-:Y:S01]  /*0030*/  HFMA2.MMA R14, -RZ, RZ, 0, 0 ;  /* 0x00000000ff0e7435 */ /* 0x000fe200000001ff */
[----:B------:R-:W-:Y:S01]  /*0040*/  ULDC.64 UR4, c[0x0][0x208] ;  /* 0x0000820000047ab9 */ /* 0x000fe20000000a00 */
[----:B------:R-:W3:Y:S05]  /*0050*/  S2R R3, SR_CTAID.X ;  /* 0x0000000000037919 */ /* 0x000eea0000002500 */
[----:B------:R-:W4:Y:S08]  /*0060*/  LDC.64 R4, c[0x0][0x210] ;  /* 0x00008400ff047b82 */ /* 0x000f300000000a00 */
[----:B------:R-:W5:Y:S08]  /*0070*/  LDC.64 R6, c[0x0][0x218] ;  /* 0x00008600ff067b82 */ /* 0x000f700000000a00 */
[----:B------:R-:W5:Y:S01]  /*0080*/  LDC.64 R10, c[0x0][0x228] ;  /* 0x00008a00ff0a7b82 */ /* 0x000f620000000a00 */
[----:B-1----:R-:W-:-:S07]  /*0090*/  LOP3.LUT R0, R0, 0x7f, RZ, 0xc0, !PT ;  /* 0x0000007f00007812 */ /* 0x002fce00078ec0ff */
[----:B------:R-:W1:Y:S01]  /*00a0*/  LDC.64 R12, c[0x0][0x230] ;  /* 0x00008c00ff0c7b82 */ /* 0x000e620000000a00 */
[----:B---3--:R-:W-:-:S04]  /*00b0*/  LEA R0, R3, R0, 0x7 ;  /* 0x0000000003007211 */ /* 0x008fc800078e38ff */
[C---:B------:R-:W-:Y:S01]  /*00c0*/  ISETP.GE.AND P2, PT, R0.reuse, 0xc00, PT ;  /* 0x00000c000000780c */ /* 0x040fe20003f46270 */
[----:B------:R-:W-:-:S05]  /*00d0*/  IMAD.HI R2, R0, 0x2aaaaaab, RZ ;  /* 0x2aaaaaab00027827 */ /* 0x000fca00078e02ff */
[----:B------:R-:W-:-:S04]  /*00e0*/  SHF.R.U32.HI R3, RZ, 0x1f, R2 ;  /* 0x0000001fff037819 */ /* 0x000fc80000011602 */
[----:B------:R-:W-:-:S05]  /*00f0*/  LEA.HI R3, R2, R3, RZ, 0x1d ;  /* 0x0000000302037211 */ /* 0x000fca00078fe8ff */
[----:B------:R-:W-:-:S04]  /*0100*/  IMAD R15, R3, -0x30, R0 ;  /* 0xffffffd0030f7824 */ /* 0x000fc800078e0200 */
[----:B--2---:R-:W-:-:S05]  /*0110*/  IMAD.WIDE R8, R15, 0x4, R8 ;  /* 0x000000040f087825 */ /* 0x004fca00078e0208 */
[----:B------:R2:W3:Y:S01]  /*0120*/  @!P2 LDG.E.EL R14, desc[UR4][R8.64] ;  /* 0x00000004080ea981 */ /* 0x0004e2000c2e1900 */
[----:B------:R-:W-:Y:S01]  /*0130*/  CS2R R2, SRZ ;  /* 0x0000000000027805 */ /* 0x000fe2000001ff00 */
[----:B----4-:R-:W-:-:S04]  /*0140*/  IMAD.WIDE R4, R0, 0x4, R4 ;  /* 0x0000000400047825 */ /* 0x010fc800078e0204 */
[C---:B-----5:R-:W-:Y:S01]  /*0150*/  IMAD.WIDE R6, R15.reuse, 0x4, R6 ;  /* 0x000000040f067825 */ /* 0x060fe200078e0206 */
[----:B------:R4:W5:Y:S03]  /*0160*/  @!P2 LDG.E R2, desc[UR4][R4.64] ;  /* 0x000000040402a981 */ /* 0x000966000c1e1900 */
[C---:B0-2---:R-:W-:Y:S01]  /*0170*/  IMAD.WIDE R8, R15.reuse, 0x4, R10 ;  /* 0x000000040f087825 */ /* 0x045fe200078e020a */
[----:B------:R0:W5:Y:S03]  /*0180*/  @!P2 LDG.E.EL R3, desc[UR4][R6.64] ;  /* 0x000000040603a981 */ /* 0x000166000c2e1900 */
[----:B-1----:R-:W-:Y:S01]  /*0190*/  IMAD.WIDE R10, R15, 0x4, R12 ;  /* 0x000000040f0a7825 */ /* 0x002fe200078e020c */
[----:B------:R-:W-:Y:S01]  /*01a0*/  CS2R R12, SRZ ;  /* 0x00000000000c7805 */ /* 0x000fe2000001ff00 */
[----:B----4-:R-:W1:Y:S05]  /*01b0*/  LDC.64 R4, c[0x0][0x238] ;  /* 0x00008e00ff047b82 */ /* 0x010e6a0000000a00 */
[----:B------:R-:W2:Y:S04]  /*01c0*/  @!P2 LDG.E.EL R12, desc[UR4][R8.64] ;  /* 0x00000004080ca981 */ /* 0x000ea8000c2e1900 */
[----:B------:R-:W2:Y:S01]  /*01d0*/  @!P2 LDG.E.EL R13, desc[UR4][R10.64] ;  /* 0x000000040a0da981 */ /* 0x000ea2000c2e1900 */
[----:B0-----:R-:W-:Y:S01]  /*01e0*/  MOV R6, 0x3e800000 ;  /* 0x3e80000000067802 */ /* 0x001fe20000000f00 */
[----:B---3--:R-:W-:-:S04]  /*01f0*/  FADD R14, R14, 9.9999997473787516356e-06 ;  /* 0x3727c5ac0e0e7421 */ /* 0x008fc80000000000 */
[----:B------:R-:W0:Y:S01]  /*0200*/  MUFU.SQRT R15, R14 ;  /* 0x0000000e000f7308 */ /* 0x000e220000002000 */
[----:B-----5:R-:W-:Y:S01]  /*0210*/  FADD R2, -R3, R2 ;  /* 0x0000000203027221 */ /* 0x020fe20000000100 */
[C---:B0-----:R-:W-:Y:S02]  /*0220*/  FSETP.GT.AND P0, PT, R15.reuse, 8.50705917302346158658e+37, PT ;  /* 0x7e8000000f00780b */ /* 0x041fe40003f04000 */
[----:B------:R-:W-:Y:S02]  /*0230*/  FSETP.GEU.AND P1, PT, R15, 1.175494350822287508e-38, PT ;  /* 0x008000000f00780b */ /* 0x000fe40003f2e000 */
[----:B------:R-:W-:-:S09]  /*0240*/  FSEL R6, R6, 1, P0 ;  /* 0x3f80000006067808 */ /* 0x000fd20000000000 */
[----:B------:R-:W-:Y:S02]  /*0250*/  @P0 FMUL R15, R15, 0.25 ;  /* 0x3e8000000f0f0820 */ /* 0x000fe40000400000 */
[----:B------:R-:W-:Y:S02]  /*0260*/  @!P1 FMUL R6, R6, 16777216 ;  /* 0x4b80000006069820 */ /* 0x000fe40000400000 */
[----:B------:R-:W-:-:S06]  /*0270*/  @!P1 FMUL R15, R15, 16777216 ;  /* 0x4b8000000f0f9820 */ /* 0x000fcc0000400000 */
[----:B------:R-:W0:Y:S02]  /*0280*/  MUFU.RCP R15, R15 ;  /* 0x0000000f000f7308 */ /* 0x000e240000001000 */
[----:B0-----:R-:W-:-:S04]  /*0290*/  FMUL R3, R15, R6 ;  /* 0x000000060f037220 */ /* 0x001fc80000400000 */
[----:B------:R-:W-:Y:S01]  /*02a0*/  FMUL R6, R2, R3 ;  /* 0x0000000302067220 */ /* 0x000fe20000400000 */
[----:B-1----:R-:W-:-:S04]  /*02b0*/  IMAD.WIDE R2, R0, 0x4, R4 ;  /* 0x0000000400027825 */ /* 0x002fc800078e0204 */
[----:B--2---:R-:W-:Y:S01]  /*02c0*/  FFMA R13, R6, R12, R13 ;  /* 0x0000000c060d7223 */ /* 0x004fe2000000000d */
[----:B------:R-:W-:Y:S06]  /*02d0*/  @P2 EXIT ;  /* 0x000000000000294d */ /* 0x000fec0003800000 */
[----:B------:R-:W-:Y:S01]  /*02e0*/  STG.E desc[UR4][R2.64], R13 ;  /* 0x0000000d02007986 */ /* 0x000fe2000c101904 */
[----:B------:R-:W-:Y:S05]  /*02f0*/  EXIT ;  /* 0x000000000000794d */ /* 0x000fea0003800000 */
.L_x_0:
[----:B------:R-:W-:-:S00]  /*0300*/  BRA `(.L_x_0) ;  /* 0xfffffffc00fc7947 */ /* 0x000fc0000383ffff */
[----:B------:R-:W-:-:S00]  /*0310*/  NOP ;  /* 0x0000000000007918 */ /* 0x000fc00000000000 */
        /* <DEDUP_REMOVED lines=14> */
.L_x_1:


//--------------------- .nv.global.init           --------------------------
	.section	.nv.global.init,"aw",@progbits
.nv.global.init:
	.type		_$_str,@object
	.size		_$_str,(_$_str_$_2 - _$_str)
_$_str:
        /*0000*/ 	.byte	0x5f, 0x5f, 0x43, 0x55, 0x44, 0x41, 0x5f, 0x46, 0x54, 0x5a, 0x00
	.type		_$_str_$_2,@object
	.size		_$_str_$_2,(.L_1 - _$_str_$_2)
_$_str_$_2:
        /*000b*/ 	.byte	0x5f, 0x5f, 0x43, 0x55, 0x44, 0x41, 0x5f, 0x50, 0x52, 0x45, 0x43, 0x5f, 0x53, 0x51, 0x52, 0x54
        /*001b*/ 	.byte	0x00
.L_1:


//--------------------- .nv.constant0.triton_poi_fused__native_batch_norm_legit_no_training_31 --------------------------
	.section	.nv.constant0.triton_poi_fused__native_batch_norm_legit_no_training_31,"a",@progbits
	.sectionflags	@""
	.align	4
.nv.constant0.triton_poi_fused__native_batch_norm_legit_no_training_31:
	.zero		580
